//
// Generated by NVIDIA NVVM Compiler
//
// Compiler Build ID: CL-36424714
// Cuda compilation tools, release 13.0, V13.0.88
// Based on NVVM 20.0.0
//

.version 9.0
.target sm_100
.address_size 64

	// .globl	_Z13mat_mult_cudaiiiPiS_S_i
// _ZZ13mat_mult_cudaiiiPiS_S_iE8a_shared has been demoted
// _ZZ13mat_mult_cudaiiiPiS_S_iE8b_shared has been demoted

.visible .entry _Z13mat_mult_cudaiiiPiS_S_i(
	.param .u32 _Z13mat_mult_cudaiiiPiS_S_i_param_0,
	.param .u32 _Z13mat_mult_cudaiiiPiS_S_i_param_1,
	.param .u32 _Z13mat_mult_cudaiiiPiS_S_i_param_2,
	.param .u64 .ptr .align 1 _Z13mat_mult_cudaiiiPiS_S_i_param_3,
	.param .u64 .ptr .align 1 _Z13mat_mult_cudaiiiPiS_S_i_param_4,
	.param .u64 .ptr .align 1 _Z13mat_mult_cudaiiiPiS_S_i_param_5,
	.param .u32 _Z13mat_mult_cudaiiiPiS_S_i_param_6
)
{
	.reg .pred 	%p<20>;
	.reg .b32 	%r<204>;
	.reg .b64 	%rd<13>;
	// demoted variable
	.shared .align 4 .b8 _ZZ13mat_mult_cudaiiiPiS_S_iE8a_shared[64];
	// demoted variable
	.shared .align 4 .b8 _ZZ13mat_mult_cudaiiiPiS_S_iE8b_shared[64];
	ld.param.u32 	%r54, [_Z13mat_mult_cudaiiiPiS_S_i_param_1];
	ld.param.u32 	%r55, [_Z13mat_mult_cudaiiiPiS_S_i_param_2];
	ld.param.u64 	%rd3, [_Z13mat_mult_cudaiiiPiS_S_i_param_3];
	ld.param.u64 	%rd4, [_Z13mat_mult_cudaiiiPiS_S_i_param_4];
	ld.param.u64 	%rd5, [_Z13mat_mult_cudaiiiPiS_S_i_param_5];
	ld.param.u32 	%r56, [_Z13mat_mult_cudaiiiPiS_S_i_param_6];
	mov.u32 	%r1, %tid.x;
	mov.u32 	%r2, %tid.y;
	mov.u32 	%r58, %ctaid.y;
	mad.lo.s32 	%r3, %r56, %r58, %r2;
	mov.u32 	%r59, %ctaid.x;
	mad.lo.s32 	%r4, %r56, %r59, %r1;
	add.s32 	%r60, %r54, %r56;
	add.s32 	%r61, %r60, -1;
	div.s32 	%r5, %r61, %r56;
	setp.lt.s32 	%p1, %r5, 1;
	mov.b32 	%r202, 0;
	@%p1 bra 	$L__BB0_21;
	shl.b32 	%r63, %r2, 4;
	mov.u32 	%r64, _ZZ13mat_mult_cudaiiiPiS_S_iE8a_shared;
	add.s32 	%r6, %r64, %r63;
	mul.lo.s32 	%r7, %r3, %r54;
	shl.b32 	%r65, %r1, 2;
	mov.u32 	%r66, _ZZ13mat_mult_cudaiiiPiS_S_iE8b_shared;
	add.s32 	%r8, %r66, %r65;
	and.b32  	%r9, %r56, 15;
	and.b32  	%r10, %r56, 7;
	and.b32  	%r11, %r56, 2147483632;
	and.b32  	%r12, %r56, 3;
	neg.s32 	%r13, %r11;
	add.s32 	%r14, %r6, 32;
	add.s32 	%r15, %r8, 128;
	cvta.to.global.u64 	%rd1, %rd3;
	cvta.to.global.u64 	%rd2, %rd4;
	mov.b32 	%r185, 0;
	mov.u32 	%r202, %r185;
$L__BB0_2:
	setp.ge.s32 	%p2, %r3, %r55;
	mul.lo.s32 	%r18, %r185, %r56;
	add.s32 	%r68, %r18, %r1;
	setp.ge.s32 	%p3, %r68, %r54;
	mov.b32 	%r187, 0;
	or.pred  	%p4, %p2, %p3;
	@%p4 bra 	$L__BB0_4;
	add.s32 	%r69, %r68, %r7;
	mul.wide.s32 	%rd6, %r69, 4;
	add.s64 	%rd7, %rd1, %rd6;
	ld.global.u32 	%r187, [%rd7];
$L__BB0_4:
	shl.b32 	%r71, %r1, 2;
	add.s32 	%r72, %r6, %r71;
	st.shared.u32 	[%r72], %r187;
	add.s32 	%r22, %r18, %r2;
	max.s32 	%r74, %r4, %r22;
	setp.ge.s32 	%p5, %r74, %r54;
	mov.b32 	%r188, 0;
	@%p5 bra 	$L__BB0_6;
	mad.lo.s32 	%r75, %r22, %r54, %r4;
	mul.wide.s32 	%rd8, %r75, 4;
	add.s64 	%rd9, %rd2, %rd8;
	ld.global.u32 	%r188, [%rd9];
$L__BB0_6:
	setp.lt.s32 	%p6, %r56, 1;
	shl.b32 	%r76, %r2, 4;
	mov.u32 	%r77, _ZZ13mat_mult_cudaiiiPiS_S_iE8b_shared;
	add.s32 	%r78, %r77, %r76;
	add.s32 	%r80, %r78, %r71;
	st.shared.u32 	[%r80], %r188;
	bar.sync 	0;
	@%p6 bra 	$L__BB0_20;
	setp.lt.u32 	%p7, %r56, 16;
	mov.b32 	%r197, 0;
	@%p7 bra 	$L__BB0_10;
	mov.u32 	%r189, %r15;
	mov.u32 	%r190, %r14;
	mov.u32 	%r191, %r13;
$L__BB0_9:
	.pragma "nounroll";
	ld.shared.u32 	%r83, [%r190+-32];
	ld.shared.u32 	%r84, [%r189+-128];
	mad.lo.s32 	%r85, %r84, %r83, %r202;
	ld.shared.u32 	%r86, [%r190+-28];
	ld.shared.u32 	%r87, [%r189+-112];
	mad.lo.s32 	%r88, %r87, %r86, %r85;
	ld.shared.u32 	%r89, [%r190+-24];
	ld.shared.u32 	%r90, [%r189+-96];
	mad.lo.s32 	%r91, %r90, %r89, %r88;
	ld.shared.u32 	%r92, [%r190+-20];
	ld.shared.u32 	%r93, [%r189+-80];
	mad.lo.s32 	%r94, %r93, %r92, %r91;
	ld.shared.u32 	%r95, [%r190+-16];
	ld.shared.u32 	%r96, [%r189+-64];
	mad.lo.s32 	%r97, %r96, %r95, %r94;
	ld.shared.u32 	%r98, [%r190+-12];
	ld.shared.u32 	%r99, [%r189+-48];
	mad.lo.s32 	%r100, %r99, %r98, %r97;
	ld.shared.u32 	%r101, [%r190+-8];
	ld.shared.u32 	%r102, [%r189+-32];
	mad.lo.s32 	%r103, %r102, %r101, %r100;
	ld.shared.u32 	%r104, [%r190+-4];
	ld.shared.u32 	%r105, [%r189+-16];
	mad.lo.s32 	%r106, %r105, %r104, %r103;
	ld.shared.u32 	%r107, [%r190];
	ld.shared.u32 	%r108, [%r189];
	mad.lo.s32 	%r109, %r108, %r107, %r106;
	ld.shared.u32 	%r110, [%r190+4];
	ld.shared.u32 	%r111, [%r189+16];
	mad.lo.s32 	%r112, %r111, %r110, %r109;
	ld.shared.u32 	%r113, [%r190+8];
	ld.shared.u32 	%r114, [%r189+32];
	mad.lo.s32 	%r115, %r114, %r113, %r112;
	ld.shared.u32 	%r116, [%r190+12];
	ld.shared.u32 	%r117, [%r189+48];
	mad.lo.s32 	%r118, %r117, %r116, %r115;
	ld.shared.u32 	%r119, [%r190+16];
	ld.shared.u32 	%r120, [%r189+64];
	mad.lo.s32 	%r121, %r120, %r119, %r118;
	ld.shared.u32 	%r122, [%r190+20];
	ld.shared.u32 	%r123, [%r189+80];
	mad.lo.s32 	%r124, %r123, %r122, %r121;
	ld.shared.u32 	%r125, [%r190+24];
	ld.shared.u32 	%r126, [%r189+96];
	mad.lo.s32 	%r127, %r126, %r125, %r124;
	ld.shared.u32 	%r128, [%r190+28];
	ld.shared.u32 	%r129, [%r189+112];
	mad.lo.s32 	%r202, %r129, %r128, %r127;
	add.s32 	%r191, %r191, 16;
	add.s32 	%r190, %r190, 64;
	add.s32 	%r189, %r189, 256;
	setp.ne.s32 	%p8, %r191, 0;
	mov.u32 	%r197, %r11;
	@%p8 bra 	$L__BB0_9;
$L__BB0_10:
	setp.eq.s32 	%p9, %r9, 0;
	@%p9 bra 	$L__BB0_20;
	add.s32 	%r131, %r9, -1;
	setp.lt.u32 	%p10, %r131, 7;
	@%p10 bra 	$L__BB0_13;
	shl.b32 	%r132, %r197, 2;
	add.s32 	%r133, %r6, %r132;
	ld.shared.u32 	%r134, [%r133];
	shl.b32 	%r135, %r197, 4;
	add.s32 	%r136, %r8, %r135;
	ld.shared.u32 	%r137, [%r136];
	mad.lo.s32 	%r138, %r137, %r134, %r202;
	ld.shared.u32 	%r139, [%r133+4];
	ld.shared.u32 	%r140, [%r136+16];
	mad.lo.s32 	%r141, %r140, %r139, %r138;
	ld.shared.u32 	%r142, [%r133+8];
	ld.shared.u32 	%r143, [%r136+32];
	mad.lo.s32 	%r144, %r143, %r142, %r141;
	ld.shared.u32 	%r145, [%r133+12];
	ld.shared.u32 	%r146, [%r136+48];
	mad.lo.s32 	%r147, %r146, %r145, %r144;
	ld.shared.u32 	%r148, [%r133+16];
	ld.shared.u32 	%r149, [%r136+64];
	mad.lo.s32 	%r150, %r149, %r148, %r147;
	ld.shared.u32 	%r151, [%r133+20];
	ld.shared.u32 	%r152, [%r136+80];
	mad.lo.s32 	%r153, %r152, %r151, %r150;
	ld.shared.u32 	%r154, [%r133+24];
	ld.shared.u32 	%r155, [%r136+96];
	mad.lo.s32 	%r156, %r155, %r154, %r153;
	ld.shared.u32 	%r157, [%r133+28];
	ld.shared.u32 	%r158, [%r136+112];
	mad.lo.s32 	%r202, %r158, %r157, %r156;
	add.s32 	%r197, %r197, 8;
$L__BB0_13:
	setp.eq.s32 	%p11, %r10, 0;
	@%p11 bra 	$L__BB0_20;
	add.s32 	%r160, %r10, -1;
	setp.lt.u32 	%p12, %r160, 3;
	@%p12 bra 	$L__BB0_16;
	shl.b32 	%r161, %r197, 2;
	add.s32 	%r162, %r6, %r161;
	ld.shared.u32 	%r163, [%r162];
	shl.b32 	%r164, %r197, 4;
	add.s32 	%r165, %r8, %r164;
	ld.shared.u32 	%r166, [%r165];
	mad.lo.s32 	%r167, %r166, %r163, %r202;
	ld.shared.u32 	%r168, [%r162+4];
	ld.shared.u32 	%r169, [%r165+16];
	mad.lo.s32 	%r170, %r169, %r168, %r167;
	ld.shared.u32 	%r171, [%r162+8];
	ld.shared.u32 	%r172, [%r165+32];
	mad.lo.s32 	%r173, %r172, %r171, %r170;
	ld.shared.u32 	%r174, [%r162+12];
	ld.shared.u32 	%r175, [%r165+48];
	mad.lo.s32 	%r202, %r175, %r174, %r173;
	add.s32 	%r197, %r197, 4;
$L__BB0_16:
	setp.eq.s32 	%p13, %r12, 0;
	@%p13 bra 	$L__BB0_20;
	setp.eq.s32 	%p14, %r12, 1;
	shl.b32 	%r176, %r197, 2;
	add.s32 	%r46, %r6, %r176;
	ld.shared.u32 	%r177, [%r46];
	shl.b32 	%r178, %r197, 4;
	add.s32 	%r47, %r8, %r178;
	ld.shared.u32 	%r179, [%r47];
	mad.lo.s32 	%r202, %r179, %r177, %r202;
	@%p14 bra 	$L__BB0_20;
	setp.eq.s32 	%p15, %r12, 2;
	ld.shared.u32 	%r180, [%r46+4];
	ld.shared.u32 	%r181, [%r47+16];
	mad.lo.s32 	%r202, %r181, %r180, %r202;
	@%p15 bra 	$L__BB0_20;
	ld.shared.u32 	%r182, [%r46+8];
	ld.shared.u32 	%r183, [%r47+32];
	mad.lo.s32 	%r202, %r183, %r182, %r202;
$L__BB0_20:
	bar.sync 	0;
	add.s32 	%r185, %r185, 1;
	setp.ne.s32 	%p16, %r185, %r5;
	@%p16 bra 	$L__BB0_2;
$L__BB0_21:
	setp.ge.s32 	%p17, %r3, %r55;
	setp.ge.s32 	%p18, %r4, %r54;
	or.pred  	%p19, %p17, %p18;
	@%p19 bra 	$L__BB0_23;
	mad.lo.s32 	%r184, %r3, %r54, %r4;
	cvta.to.global.u64 	%rd10, %rd5;
	mul.wide.s32 	%rd11, %r184, 4;
	add.s64 	%rd12, %rd10, %rd11;
	st.global.u32 	[%rd12], %r202;
$L__BB0_23:
	ret;

}


// ===== COMPILED SASS (sm_100) =====

	.target	sm_100

	.elftype	@"ET_EXEC"


//--------------------- .note.nv.tkinfo           --------------------------
	.section	.note.nv.tkinfo,"",@"SHT_NOTE"
	.sectionflags	@"SHF_NOTE_NV_TKINFO"
	.tkinfo
        /*0018*/ 	.word	0x00000002
        /*0030*/ 	.string	""
        /*0030*/ 	.string	"ptxas"
        /*0030*/ 	.string	"Cuda compilation tools, release 13.0, V13.0.88"
        /*0030*/ 	.string	"Build cuda_13.0.r13.0/compiler.36424714_0"
        /*0030*/ 	.string	"-arch sm_100 -m 64 "



//--------------------- .note.nv.cuinfo           --------------------------
	.section	.note.nv.cuinfo,"",@"SHT_NOTE"
	.sectionflags	@"SHF_NOTE_NV_CUINFO"
        /*0018*/ 	.short	0x0002
        /*001a*/ 	.short	0x0064
        /*001c*/ 	.short	0x0082
	.zero		2


//--------------------- .nv.info                  --------------------------
	.section	.nv.info,"",@"SHT_CUDA_INFO"
	.align	4


	//----- nvinfo : EIATTR_REGCOUNT
	.align		4
        /*0000*/ 	.byte	0x04, 0x2f
        /*0002*/ 	.short	(.L_1 - .L_0)
	.align		4
.L_0:
        /*0004*/ 	.word	index@(_Z13mat_mult_cudaiiiPiS_S_i)
        /*0008*/ 	.word	0x0000001f


	//----- nvinfo : EIATTR_FRAME_SIZE
	.align		4
.L_1:
        /*000c*/ 	.byte	0x04, 0x11
        /*000e*/ 	.short	(.L_3 - .L_2)
	.align		4
.L_2:
        /*0010*/ 	.word	index@(_Z13mat_mult_cudaiiiPiS_S_i)
        /*0014*/ 	.word	0x00000000


	//----- nvinfo : EIATTR_MIN_STACK_SIZE
	.align		4
.L_3:
        /*0018*/ 	.byte	0x04, 0x12
        /*001a*/ 	.short	(.L_5 - .L_4)
	.align		4
.L_4:
        /*001c*/ 	.word	index@(_Z13mat_mult_cudaiiiPiS_S_i)
        /*0020*/ 	.word	0x00000000
.L_5:


//--------------------- .nv.compat                --------------------------
	.section	.nv.compat,"",@"SHT_CUDA_COMPAT_INFO"
	.align	4
        /*0000*/ 	.byte	0x02, 0x09, 0x00, 0x00, 0x02, 0x02, 0x01, 0x00, 0x02, 0x05, 0x05, 0x00, 0x03, 0x07, 0x01, 0x01
        /*0010*/ 	.byte	0x02, 0x03, 0x00, 0x00, 0x02, 0x06, 0x01, 0x00, 0x04, 0x0b, 0x08, 0x00, 0x09, 0x00, 0x00, 0x00
        /*0020*/ 	.byte	0x00, 0x00, 0x00, 0x00


//--------------------- .nv.info._Z13mat_mult_cudaiiiPiS_S_i --------------------------
	.section	.nv.info._Z13mat_mult_cudaiiiPiS_S_i,"",@"SHT_CUDA_INFO"
	.sectionflags	@""
	.align	4


	//----- nvinfo : EIATTR_CUDA_API_VERSION
	.align		4
        /*0000*/ 	.byte	0x04, 0x37
        /*0002*/ 	.short	(.L_7 - .L_6)
.L_6:
        /*0004*/ 	.word	0x00000082


	//----- nvinfo : EIATTR_KPARAM_INFO
	.align		4
.L_7:
        /*0008*/ 	.byte	0x04, 0x17
        /*000a*/ 	.short	(.L_9 - .L_8)
.L_8:
        /*000c*/ 	.word	0x00000000
        /*0010*/ 	.short	0x0006
        /*0012*/ 	.short	0x0028
        /*0014*/ 	.byte	0x00, 0xf0, 0x11, 0x00


	//----- nvinfo : EIATTR_KPARAM_INFO
	.align		4
.L_9:
        /*0018*/ 	.byte	0x04, 0x17
        /*001a*/ 	.short	(.L_11 - .L_10)
.L_10:
        /*001c*/ 	.word	0x00000000
        /*0020*/ 	.short	0x0005
        /*0022*/ 	.short	0x0020
        /*0024*/ 	.byte	0x00, 0xf5, 0x21, 0x00


	//----- nvinfo : EIATTR_KPARAM_INFO
	.align		4
.L_11:
        /*0028*/ 	.byte	0x04, 0x17
        /*002a*/ 	.short	(.L_13 - .L_12)
.L_12:
        /*002c*/ 	.word	0x00000000
        /*0030*/ 	.short	0x0004
        /*0032*/ 	.short	0x0018
        /*0034*/ 	.byte	0x00, 0xf5, 0x21, 0x00


	//----- nvinfo : EIATTR_KPARAM_INFO
	.align		4
.L_13:
        /*0038*/ 	.byte	0x04, 0x17
        /*003a*/ 	.short	(.L_15 - .L_14)
.L_14:
        /*003c*/ 	.word	0x00000000
        /*0040*/ 	.short	0x0003
        /*0042*/ 	.short	0x0010
        /*0044*/ 	.byte	0x00, 0xf5, 0x21, 0x00


	//----- nvinfo : EIATTR_KPARAM_INFO
	.align		4
.L_15:
        /*0048*/ 	.byte	0x04, 0x17
        /*004a*/ 	.short	(.L_17 - .L_16)
.L_16:
        /*004c*/ 	.word	0x00000000
        /*0050*/ 	.short	0x0002
        /*0052*/ 	.short	0x0008
        /*0054*/ 	.byte	0x00, 0xf0, 0x11, 0x00


	//----- nvinfo : EIATTR_KPARAM_INFO
	.align		4
.L_17:
        /*0058*/ 	.byte	0x04, 0x17
        /*005a*/ 	.short	(.L_19 - .L_18)
.L_18:
        /*005c*/ 	.word	0x00000000
        /*0060*/ 	.short	0x0001
        /*0062*/ 	.short	0x0004
        /*0064*/ 	.byte	0x00, 0xf0, 0x11, 0x00


	//----- nvinfo : EIATTR_KPARAM_INFO
	.align		4
.L_19:
        /*0068*/ 	.byte	0x04, 0x17
        /*006a*/ 	.short	(.L_21 - .L_20)
.L_20:
        /*006c*/ 	.word	0x00000000
        /*0070*/ 	.short	0x0000
        /*0072*/ 	.short	0x0000
        /*0074*/ 	.byte	0x00, 0xf0, 0x11, 0x00


	//----- nvinfo : EIATTR_SPARSE_MMA_MASK
	.align		4
.L_21:
        /*0078*/ 	.byte	0x03, 0x50
        /*007a*/ 	.short	0x0000


	//----- nvinfo : EIATTR_MAXREG_COUNT
	.align		4
        /*007c*/ 	.byte	0x03, 0x1b
        /*007e*/ 	.short	0x00ff


	//----- nvinfo : EIATTR_NUM_BARRIERS
	.align		4
        /*0080*/ 	.byte	0x02, 0x4c
        /*0082*/ 	.byte	0x01
	.zero		1


	//----- nvinfo : EIATTR_MERCURY_ISA_VERSION
	.align		4
        /*0084*/ 	.byte	0x03, 0x5f
        /*0086*/ 	.short	0x0101


	//----- nvinfo : EIATTR_UNUSED_LOAD_BYTE_OFFSET
	.align		4
        /*0088*/ 	.byte	0x04, 0x44
        /*008a*/ 	.short	(.L_23 - .L_22)


	//   ....[0]....
.L_22:
        /*008c*/ 	.word	0x00000b70
        /*0090*/ 	.word	0x00000fff


	//----- nvinfo : EIATTR_VRC_CTA_INIT_COUNT
	.align		4
.L_23:
        /*0094*/ 	.byte	0x02, 0x4a
	.zero		1
	.zero		1


	//----- nvinfo : EIATTR_EXIT_INSTR_OFFSETS
	.align		4
        /*0098*/ 	.byte	0x04, 0x1c
        /*009a*/ 	.short	(.L_25 - .L_24)


	//   ....[0]....
.L_24:
        /*009c*/ 	.word	0x00000c50


	//   ....[1]....
        /*00a0*/ 	.word	0x00000ca0


	//----- nvinfo : EIATTR_CBANK_PARAM_SIZE
	.align		4
.L_25:
        /*00a4*/ 	.byte	0x03, 0x19
        /*00a6*/ 	.short	0x002c


	//----- nvinfo : EIATTR_PARAM_CBANK
	.align		4
        /*00a8*/ 	.byte	0x04, 0x0a
        /*00aa*/ 	.short	(.L_27 - .L_26)
	.align		4
.L_26:
        /*00ac*/ 	.word	index@(.nv.constant0._Z13mat_mult_cudaiiiPiS_S_i)
        /*00b0*/ 	.short	0x0380
        /*00b2*/ 	.short	0x002c


	//----- nvinfo : EIATTR_SW_WAR
	.align		4
.L_27:
        /*00b4*/ 	.byte	0x04, 0x36
        /*00b6*/ 	.short	(.L_29 - .L_28)
.L_28:
        /*00b8*/ 	.word	0x00000008
.L_29:


//--------------------- .nv.callgraph             --------------------------
	.section	.nv.callgraph,"",@"SHT_CUDA_CALLGRAPH"
	.align	4
	.sectionentsize	8
	.align		4
        /*0000*/ 	.word	0x00000000
	.align		4
        /*0004*/ 	.word	0xffffffff
	.align		4
        /*0008*/ 	.word	0x00000000
	.align		4
        /*000c*/ 	.word	0xfffffffe
	.align		4
        /*0010*/ 	.word	0x00000000
	.align		4
        /*0014*/ 	.word	0xfffffffd
	.align		4
        /*0018*/ 	.word	0x00000000
	.align		4
        /*001c*/ 	.word	0xfffffffc


//--------------------- .text._Z13mat_mult_cudaiiiPiS_S_i --------------------------
	.section	.text._Z13mat_mult_cudaiiiPiS_S_i,"ax",@progbits
	.align	128
        .global         _Z13mat_mult_cudaiiiPiS_S_i
        .type           _Z13mat_mult_cudaiiiPiS_S_i,@function
        .size           _Z13mat_mult_cudaiiiPiS_S_i,(.L_x_8 - _Z13mat_mult_cudaiiiPiS_S_i)
        .other          _Z13mat_mult_cudaiiiPiS_S_i,@"STO_CUDA_ENTRY STV_DEFAULT"
_Z13mat_mult_cudaiiiPiS_S_i:
.text._Z13mat_mult_cudaiiiPiS_S_i:
[----:B------:R-:W-:Y:S08]  /*0000*/  LDC R1, c[0x0][0x37c] ;  /* 0x0000df00ff017b82 */ /* 0x000ff00000000800 */
[----:B------:R-:W0:Y:S01]  /*0010*/  LDC R7, c[0x0][0x3a8] ;  /* 0x0000ea00ff077b82 */ /* 0x000e220000000800 */
[----:B------:R-:W1:Y:S01]  /*0020*/  LDCU UR7, c[0x0][0x384] ;  /* 0x00007080ff0777ac */ /* 0x000e620008000800 */
[----:B------:R-:W-:Y:S01]  /*0030*/  IMAD.MOV.U32 R27, RZ, RZ, RZ ;  /* 0x000000ffff1b7224 */ /* 0x000fe200078e00ff */
[----:B------:R-:W2:Y:S05]  /*0040*/  LDCU.64 UR8, c[0x0][0x358] ;  /* 0x00006b00ff0877ac */ /* 0x000eaa0008000a00 */
[----:B------:R-:W-:Y:S08]  /*0050*/  S2UR UR4, SR_CTAID.Y ;  /* 0x00000000000479c3 */ /* 0x000ff00000002600 */
[----:B------:R-:W3:Y:S01]  /*0060*/  S2UR UR5, SR_CTAID.X ;  /* 0x00000000000579c3 */ /* 0x000ee20000002500 */
[----:B0-----:R-:W-:Y:S01]  /*0070*/  IABS R9, R7 ;  /* 0x0000000700097213 */ /* 0x001fe20000000000 */
[----:B-1----:R-:W-:-:S03]  /*0080*/  VIADD R0, R7, UR7 ;  /* 0x0000000707007c36 */ /* 0x002fc60008000000 */
[----:B------:R-:W0:Y:S02]  /*0090*/  I2F.RP R5, R9 ;  /* 0x0000000900057306 */ /* 0x000e240000209400 */
[----:B------:R-:W-:-:S04]  /*00a0*/  IADD3 R4, PT, PT, R0, -0x1, RZ ;  /* 0xffffffff00047810 */ /* 0x000fc80007ffe0ff */
[----:B------:R-:W-:Y:S02]  /*00b0*/  IABS R0, R4 ;  /* 0x0000000400007213 */ /* 0x000fe40000000000 */
[----:B------:R-:W-:-:S04]  /*00c0*/  LOP3.LUT R4, R4, R7, RZ, 0x3c, !PT ;  /* 0x0000000704047212 */ /* 0x000fc800078e3cff */
[----:B------:R-:W-:Y:S01]  /*00d0*/  ISETP.GE.AND P1, PT, R4, RZ, PT ;  /* 0x000000ff0400720c */ /* 0x000fe20003f26270 */
[----:B0-----:R-:W0:Y:S02]  /*00e0*/  MUFU.RCP R5, R5 ;  /* 0x0000000500057308 */ /* 0x001e240000001000 */
[----:B0-----:R-:W-:-:S06]  /*00f0*/  IADD3 R2, PT, PT, R5, 0xffffffe, RZ ;  /* 0x0ffffffe05027810 */ /* 0x001fcc0007ffe0ff */
[----:B------:R0:W1:Y:S02]  /*0100*/  F2I.FTZ.U32.TRUNC.NTZ R3, R2 ;  /* 0x0000000200037305 */ /* 0x000064000021f000 */
[----:B0-----:R-:W-:Y:S01]  /*0110*/  IMAD.MOV.U32 R2, RZ, RZ, RZ ;  /* 0x000000ffff027224 */ /* 0x001fe200078e00ff */
[----:B-1----:R-:W-:-:S05]  /*0120*/  IADD3 R6, PT, PT, RZ, -R3, RZ ;  /* 0x80000003ff067210 */ /* 0x002fca0007ffe0ff */
[----:B------:R-:W-:-:S04]  /*0130*/  IMAD R11, R6, R9, RZ ;  /* 0x00000009060b7224 */ /* 0x000fc800078e02ff */
[----:B------:R-:W-:-:S06]  /*0140*/  IMAD.HI.U32 R3, R3, R11, R2 ;  /* 0x0000000b03037227 */ /* 0x000fcc00078e0002 */
[----:B------:R-:W-:-:S05]  /*0150*/  IMAD.HI.U32 R3, R3, R0, RZ ;  /* 0x0000000003037227 */ /* 0x000fca00078e00ff */
[----:B------:R-:W-:-:S05]  /*0160*/  IADD3 R2, PT, PT, -R3, RZ, RZ ;  /* 0x000000ff03027210 */ /* 0x000fca0007ffe1ff */
[C---:B------:R-:W-:Y:S02]  /*0170*/  IMAD R0, R9.reuse, R2, R0 ;  /* 0x0000000209007224 */ /* 0x040fe400078e0200 */
[----:B------:R-:W3:Y:S03]  /*0180*/  S2R R2, SR_TID.X ;  /* 0x0000000000027919 */ /* 0x000ee60000002100 */
[----:B------:R-:W-:-:S13]  /*0190*/  ISETP.GT.U32.AND P2, PT, R9, R0, PT ;  /* 0x000000000900720c */ /* 0x000fda0003f44070 */
[-C--:B------:R-:W-:Y:S01]  /*01a0*/  @!P2 IADD3 R0, PT, PT, R0, -R9.reuse, RZ ;  /* 0x800000090000a210 */ /* 0x080fe20007ffe0ff */
[----:B------:R-:W-:Y:S01]  /*01b0*/  @!P2 VIADD R3, R3, 0x1 ;  /* 0x000000010303a836 */ /* 0x000fe20000000000 */
[C---:B------:R-:W-:Y:S02]  /*01c0*/  ISETP.NE.AND P2, PT, R7.reuse, RZ, PT ;  /* 0x000000ff0700720c */ /* 0x040fe40003f45270 */
[----:B------:R-:W-:Y:S02]  /*01d0*/  ISETP.GE.U32.AND P0, PT, R0, R9, PT ;  /* 0x000000090000720c */ /* 0x000fe40003f06070 */
[----:B------:R-:W0:Y:S01]  /*01e0*/  S2R R0, SR_TID.Y ;  /* 0x0000000000007919 */ /* 0x000e220000002200 */
[----:B---3--:R-:W-:-:S10]  /*01f0*/  IMAD R20, R7, UR5, R2 ;  /* 0x0000000507147c24 */ /* 0x008fd4000f8e0202 */
[----:B------:R-:W-:-:S04]  /*0200*/  @P0 IADD3 R3, PT, PT, R3, 0x1, RZ ;  /* 0x0000000103030810 */ /* 0x000fc80007ffe0ff */
[----:B------:R-:W-:Y:S02]  /*0210*/  @!P1 IADD3 R3, PT, PT, -R3, RZ, RZ ;  /* 0x000000ff03039210 */ /* 0x000fe40007ffe1ff */
[----:B------:R-:W-:-:S04]  /*0220*/  @!P2 LOP3.LUT R3, RZ, R7, RZ, 0x33, !PT ;  /* 0x00000007ff03a212 */ /* 0x000fc800078e33ff */
[----:B------:R-:W-:Y:S01]  /*0230*/  ISETP.GE.AND P0, PT, R3, 0x1, PT ;  /* 0x000000010300780c */ /* 0x000fe20003f06270 */
[----:B0-----:R-:W-:-:S12]  /*0240*/  IMAD R23, R7, UR4, R0 ;  /* 0x0000000407177c24 */ /* 0x001fd8000f8e0200 */
[----:B--2---:R-:W-:Y:S05]  /*0250*/  @!P0 BRA `(.L_x_0) ;  /* 0x0000000800708947 */ /* 0x004fea0003800000 */
[----:B------:R-:W0:Y:S01]  /*0260*/  S2UR UR6, SR_CgaCtaId ;  /* 0x00000000000679c3 */ /* 0x000e220000008800 */
[----:B------:R-:W-:Y:S01]  /*0270*/  UMOV UR4, 0x400 ;  /* 0x0000040000047882 */ /* 0x000fe20000000000 */
[C---:B------:R-:W-:Y:S01]  /*0280*/  LOP3.LUT R16, R7.reuse, 0x7ffffff0, RZ, 0xc0, !PT ;  /* 0x7ffffff007107812 */ /* 0x040fe200078ec0ff */
[----:B------:R-:W-:Y:S01]  /*0290*/  UIADD3 UR5, UPT, UPT, UR4, 0x40, URZ ;  /* 0x0000004004057890 */ /* 0x000fe2000fffe0ff */
[----:B------:R-:W-:Y:S01]  /*02a0*/  HFMA2 R27, -RZ, RZ, 0, 0 ;  /* 0x00000000ff1b7431 */ /* 0x000fe200000001ff */
[C---:B------:R-:W-:Y:S02]  /*02b0*/  LOP3.LUT R18, R7.reuse, 0xf, RZ, 0xc0, !PT ;  /* 0x0000000f07127812 */ /* 0x040fe400078ec0ff */
[C---:B------:R-:W-:Y:S02]  /*02c0*/  LOP3.LUT R17, R7.reuse, 0x7, RZ, 0xc0, !PT ;  /* 0x0000000707117812 */ /* 0x040fe400078ec0ff */
[----:B------:R-:W-:Y:S02]  /*02d0*/  LOP3.LUT R7, R7, 0x3, RZ, 0xc0, !PT ;  /* 0x0000000307077812 */ /* 0x000fe400078ec0ff */
[----:B------:R-:W-:Y:S01]  /*02e0*/  IADD3 R4, PT, PT, -R16, RZ, RZ ;  /* 0x000000ff10047210 */ /* 0x000fe20007ffe1ff */
[----:B0-----:R-:W-:-:S02]  /*02f0*/  ULEA UR4, UR6, UR4, 0x18 ;  /* 0x0000000406047291 */ /* 0x001fc4000f8ec0ff */
[----:B------:R-:W-:-:S04]  /*0300*/  ULEA UR5, UR6, UR5, 0x18 ;  /* 0x0000000506057291 */ /* 0x000fc8000f8ec0ff */
[----:B------:R-:W-:Y:S01]  /*0310*/  LEA R21, R0, UR4, 0x4 ;  /* 0x0000000400157c11 */ /* 0x000fe2000f8e20ff */
[----:B------:R-:W-:Y:S01]  /*0320*/  UMOV UR4, URZ ;  /* 0x000000ff00047c82 */ /* 0x000fe20008000000 */
[----:B------:R-:W-:-:S03]  /*0330*/  LEA R19, R2, UR5, 0x2 ;  /* 0x0000000502137c11 */ /* 0x000fc6000f8e10ff */
[----:B------:R-:W-:Y:S01]  /*0340*/  VIADD R6, R21, 0x20 ;  /* 0x0000002015067836 */ /* 0x000fe20000000000 */
[----:B------:R-:W-:-:S07]  /*0350*/  IADD3 R5, PT, PT, R19, 0x80, RZ ;  /* 0x0000008013057810 */ /* 0x000fce0007ffe0ff */
.L_x_6:
[----:B0-----:R-:W0:Y:S01]  /*0360*/  LDC R13, c[0x0][0x3a8] ;  /* 0x0000ea00ff0d7b82 */ /* 0x001e220000000800 */
[----:B------:R-:W1:Y:S01]  /*0370*/  LDCU UR7, c[0x0][0x384] ;  /* 0x00007080ff0777ac */ /* 0x000e620008000800 */
[----:B------:R-:W-:Y:S01]  /*0380*/  IMAD.MOV.U32 R14, RZ, RZ, RZ ;  /* 0x000000ffff0e7224 */ /* 0x000fe200078e00ff */
[----:B------:R-:W2:Y:S01]  /*0390*/  LDCU UR5, c[0x0][0x388] ;  /* 0x00007100ff0577ac */ /* 0x000ea20008000800 */
[C---:B0-----:R-:W-:Y:S02]  /*03a0*/  IMAD R12, R13.reuse, UR4, R2 ;  /* 0x000000040d0c7c24 */ /* 0x041fe4000f8e0202 */
[----:B------:R-:W-:-:S03]  /*03b0*/  IMAD R25, R13, UR4, R0 ;  /* 0x000000040d197c24 */ /* 0x000fc6000f8e0200 */
[----:B-1----:R-:W-:Y:S02]  /*03c0*/  ISETP.GE.AND P0, PT, R12, UR7, PT ;  /* 0x000000070c007c0c */ /* 0x002fe4000bf06270 */
[----:B------:R-:W-:Y:S02]  /*03d0*/  VIMNMX R8, PT, PT, R20, R25, !PT ;  /* 0x0000001914087248 */ /* 0x000fe40007fe0100 */
[----:B--2---:R-:W-:Y:S02]  /*03e0*/  ISETP.GE.OR P0, PT, R23, UR5, P0 ;  /* 0x0000000517007c0c */ /* 0x004fe40008706670 */
[----:B------:R-:W-:-:S11]  /*03f0*/  ISETP.GE.AND P1, PT, R8, UR7, PT ;  /* 0x0000000708007c0c */ /* 0x000fd6000bf26270 */
[----:B------:R-:W0:Y:S01]  /*0400*/  @!P0 LDC.64 R10, c[0x0][0x390] ;  /* 0x0000e400ff0a8b82 */ /* 0x000e220000000a00 */
[----:B------:R-:W-:Y:S01]  /*0410*/  @!P0 IMAD R15, R23, UR7, R12 ;  /* 0x00000007170f8c24 */ /* 0x000fe2000f8e020c */
[----:B------:R-:W-:Y:S01]  /*0420*/  MOV R12, RZ ;  /* 0x000000ff000c7202 */ /* 0x000fe20000000f00 */
[----:B------:R-:W-:-:S05]  /*0430*/  @!P1 IMAD R25, R25, UR7, R20 ;  /* 0x0000000719199c24 */ /* 0x000fca000f8e0214 */
[----:B------:R-:W1:Y:S01]  /*0440*/  @!P1 LDC.64 R8, c[0x0][0x398] ;  /* 0x0000e600ff089b82 */ /* 0x000e620000000a00 */
[----:B0-----:R-:W-:-:S05]  /*0450*/  @!P0 IMAD.WIDE R10, R15, 0x4, R10 ;  /* 0x000000040f0a8825 */ /* 0x001fca00078e020a */
[----:B------:R-:W2:Y:S01]  /*0460*/  @!P0 LDG.E R12, desc[UR8][R10.64] ;  /* 0x000000080a0c8981 */ /* 0x000ea2000c1e1900 */
[----:B-1----:R-:W-:-:S05]  /*0470*/  @!P1 IMAD.WIDE R8, R25, 0x4, R8 ;  /* 0x0000000419089825 */ /* 0x002fca00078e0208 */
[----:B------:R-:W3:Y:S01]  /*0480*/  @!P1 LDG.E R14, desc[UR8][R8.64] ;  /* 0x00000008080e9981 */ /* 0x000ee2000c1e1900 */
[----:B------:R-:W0:Y:S01]  /*0490*/  S2UR UR6, SR_CgaCtaId ;  /* 0x00000000000679c3 */ /* 0x000e220000008800 */
[----:B------:R-:W-:Y:S02]  /*04a0*/  UMOV UR5, 0x400 ;  /* 0x0000040000057882 */ /* 0x000fe40000000000 */
[----:B------:R-:W-:Y:S01]  /*04b0*/  UIADD3 UR5, UPT, UPT, UR5, 0x40, URZ ;  /* 0x0000004005057890 */ /* 0x000fe2000fffe0ff */
[----:B------:R-:W-:Y:S01]  /*04c0*/  ISETP.GE.AND P1, PT, R13, 0x1, PT ;  /* 0x000000010d00780c */ /* 0x000fe20003f26270 */
[----:B------:R-:W-:Y:S01]  /*04d0*/  UIADD3 UR4, UPT, UPT, UR4, 0x1, URZ ;  /* 0x0000000104047890 */ /* 0x000fe2000fffe0ff */
[----:B------:R-:W-:Y:S01]  /*04e0*/  LEA R15, R2, R21, 0x2 ;  /* 0x00000015020f7211 */ /* 0x000fe200078e10ff */
[----:B0-----:R-:W-:-:S06]  /*04f0*/  ULEA UR5, UR6, UR5, 0x18 ;  /* 0x0000000506057291 */ /* 0x001fcc000f8ec0ff */
[----:B------:R-:W-:-:S04]  /*0500*/  LEA R25, R0, UR5, 0x4 ;  /* 0x0000000500197c11 */ /* 0x000fc8000f8e20ff */
[----:B------:R-:W-:Y:S02]  /*0510*/  LEA R25, R2, R25, 0x2 ;  /* 0x0000001902197211 */ /* 0x000fe400078e10ff */
[----:B------:R-:W-:Y:S01]  /*0520*/  ISETP.NE.AND P0, PT, R3, UR4, PT ;  /* 0x0000000403007c0c */ /* 0x000fe2000bf05270 */
[----:B--2---:R0:W-:Y:S04]  /*0530*/  STS [R15], R12 ;  /* 0x0000000c0f007388 */ /* 0x0041e80000000800 */
[----:B---3--:R0:W-:Y:S01]  /*0540*/  STS [R25], R14 ;  /* 0x0000000e19007388 */ /* 0x0081e20000000800 */
[----:B------:R-:W-:Y:S06]  /*0550*/  BAR.SYNC.DEFER_BLOCKING 0x0 ;  /* 0x0000000000007b1d */ /* 0x000fec0000010000 */
[----:B------:R-:W-:Y:S05]  /*0560*/  @!P1 BRA `(.L_x_1) ;  /* 0x0000000400a49947 */ /* 0x000fea0003800000 */
[----:B------:R-:W-:Y:S01]  /*0570*/  ISETP.GE.U32.AND P1, PT, R13, 0x10, PT ;  /* 0x000000100d00780c */ /* 0x000fe20003f26070 */
[----:B------:R-:W-:-:S12]  /*0580*/  IMAD.MOV.U32 R22, RZ, RZ, RZ ;  /* 0x000000ffff167224 */ /* 0x000fd800078e00ff */
[----:B------:R-:W-:Y:S05]  /*0590*/  @!P1 BRA `(.L_x_2) ;  /* 0x0000000000b49947 */ /* 0x000fea0003800000 */
[----:B0-----:R-:W-:Y:S01]  /*05a0*/  MOV R25, R5 ;  /* 0x0000000500197202 */ /* 0x001fe20000000f00 */
[----:B------:R-:W-:Y:S01]  /*05b0*/  IMAD.MOV.U32 R22, RZ, RZ, R4 ;  /* 0x000000ffff167224 */ /* 0x000fe200078e0004 */
[----:B------:R-:W-:-:S07]  /*05c0*/  MOV R24, R6 ;  /* 0x0000000600187202 */ /* 0x000fce0000000f00 */
.L_x_3:
[----:B------:R-:W-:Y:S01]  /*05d0*/  LDS R8, [R25+-0x80] ;  /* 0xffff800019087984 */ /* 0x000fe20000000800 */
[----:B------:R-:W-:-:S03]  /*05e0*/  IADD3 R22, PT, PT, R22, 0x10, RZ ;  /* 0x0000001016167810 */ /* 0x000fc60007ffe0ff */
[----:B------:R-:W0:Y:S01]  /*05f0*/  LDS.128 R12, [R24+-0x20] ;  /* 0xffffe000180c7984 */ /* 0x000e220000000c00 */
[----:B------:R-:W-:-:S03]  /*0600*/  ISETP.NE.AND P1, PT, R22, RZ, PT ;  /* 0x000000ff1600720c */ /* 0x000fc60003f25270 */
[----:B------:R-:W1:Y:S04]  /*0610*/  LDS R9, [R25+-0x70] ;  /* 0xffff900019097984 */ /* 0x000e680000000800 */
[----:B------:R-:W2:Y:S04]  /*0620*/  LDS R10, [R25+-0x60] ;  /* 0xffffa000190a7984 */ /* 0x000ea80000000800 */
[----:B------:R-:W3:Y:S01]  /*0630*/  LDS R26, [R25+-0x50] ;  /* 0xffffb000191a7984 */ /* 0x000ee20000000800 */
[----:B0-----:R-:W-:-:S03]  /*0640*/  IMAD R8, R12, R8, R27 ;  /* 0x000000080c087224 */ /* 0x001fc600078e021b */
[----:B------:R-:W-:Y:S01]  /*0650*/  LDS R12, [R25+-0x30] ;  /* 0xffffd000190c7984 */ /* 0x000fe20000000800 */
[----:B-1----:R-:W-:-:S03]  /*0660*/  IMAD R9, R9, R13, R8 ;  /* 0x0000000d09097224 */ /* 0x002fc600078e0208 */
[----:B------:R-:W-:Y:S01]  /*0670*/  LDS R13, [R25+-0x40] ;  /* 0xffffc000190d7984 */ /* 0x000fe20000000800 */
[----:B--2---:R-:W-:-:S03]  /*0680*/  IMAD R14, R10, R14, R9 ;  /* 0x0000000e0a0e7224 */ /* 0x004fc600078e0209 */
[----:B------:R-:W0:Y:S01]  /*0690*/  LDS.128 R8, [R24+-0x10] ;  /* 0xfffff00018087984 */ /* 0x000e220000000c00 */
[----:B---3--:R-:W-:-:S03]  /*06a0*/  IMAD R14, R26, R15, R14 ;  /* 0x0000000f1a0e7224 */ /* 0x008fc600078e020e */
[----:B------:R-:W1:Y:S04]  /*06b0*/  LDS R15, [R25+-0x20] ;  /* 0xffffe000190f7984 */ /* 0x000e680000000800 */
[----:B------:R-:W2:Y:S04]  /*06c0*/  LDS R26, [R25+-0x10] ;  /* 0xfffff000191a7984 */ /* 0x000ea80000000800 */
[----:B------:R-:W-:Y:S01]  /*06d0*/  LDS R27, [R25+0x70] ;  /* 0x00007000191b7984 */ /* 0x000fe20000000800 */
[----:B0-----:R-:W-:-:S04]  /*06e0*/  IMAD R8, R8, R13, R14 ;  /* 0x0000000d08087224 */ /* 0x001fc800078e020e */
[----:B------:R-:W-:Y:S02]  /*06f0*/  IMAD R13, R12, R9, R8 ;  /* 0x000000090c0d7224 */ /* 0x000fe400078e0208 */
[----:B------:R-:W-:Y:S02]  /*0700*/  LDS R9, [R25] ;  /* 0x0000000019097984 */ /* 0x000fe40000000800 */
[----:B-1----:R-:W-:Y:S02]  /*0710*/  IMAD R10, R15, R10, R13 ;  /* 0x0000000a0f0a7224 */ /* 0x002fe400078e020d */
[----:B------:R-:W0:Y:S02]  /*0720*/  LDS.128 R12, [R24] ;  /* 0x00000000180c7984 */ /* 0x000e240000000c00 */
[----:B--2---:R-:W-:Y:S02]  /*0730*/  IMAD R10, R26, R11, R10 ;  /* 0x0000000b1a0a7224 */ /* 0x004fe400078e020a */
[----:B------:R-:W1:Y:S04]  /*0740*/  LDS R8, [R25+0x10] ;  /* 0x0000100019087984 */ /* 0x000e680000000800 */
[----:B------:R-:W2:Y:S04]  /*0750*/  LDS R11, [R25+0x20] ;  /* 0x00002000190b7984 */ /* 0x000ea80000000800 */
[----:B------:R-:W3:Y:S01]  /*0760*/  LDS R26, [R25+0x30] ;  /* 0x00003000191a7984 */ /* 0x000ee20000000800 */
[----:B0-----:R-:W-:-:S03]  /*0770*/  IMAD R10, R12, R9, R10 ;  /* 0x000000090c0a7224 */ /* 0x001fc600078e020a */
[----:B------:R-:W-:Y:S01]  /*0780*/  LDS R12, [R25+0x50] ;  /* 0x00005000190c7984 */ /* 0x000fe20000000800 */
[----:B-1----:R-:W-:-:S03]  /*0790*/  IMAD R9, R8, R13, R10 ;  /* 0x0000000d08097224 */ /* 0x002fc600078e020a */
[----:B------:R-:W-:Y:S01]  /*07a0*/  LDS R13, [R25+0x40] ;  /* 0x00004000190d7984 */ /* 0x000fe20000000800 */
[----:B--2---:R-:W-:-:S03]  /*07b0*/  IMAD R14, R11, R14, R9 ;  /* 0x0000000e0b0e7224 */ /* 0x004fc600078e0209 */
[----:B------:R0:W1:Y:S01]  /*07c0*/  LDS.128 R8, [R24+0x10] ;  /* 0x0000100018087984 */ /* 0x0000620000000c00 */
[----:B---3--:R-:W-:-:S03]  /*07d0*/  IMAD R14, R26, R15, R14 ;  /* 0x0000000f1a0e7224 */ /* 0x008fc600078e020e */
[----:B------:R2:W3:Y:S01]  /*07e0*/  LDS R15, [R25+0x60] ;  /* 0x00006000190f7984 */ /* 0x0004e20000000800 */
[----:B0-----:R-:W-:Y:S01]  /*07f0*/  IADD3 R24, PT, PT, R24, 0x40, RZ ;  /* 0x0000004018187810 */ /* 0x001fe20007ffe0ff */
[----:B--2---:R-:W-:Y:S02]  /*0800*/  VIADD R25, R25, 0x100 ;  /* 0x0000010019197836 */ /* 0x004fe40000000000 */
[----:B-1----:R-:W-:-:S04]  /*0810*/  IMAD R8, R8, R13, R14 ;  /* 0x0000000d08087224 */ /* 0x002fc800078e020e */
[----:B------:R-:W-:-:S04]  /*0820*/  IMAD R9, R12, R9, R8 ;  /* 0x000000090c097224 */ /* 0x000fc800078e0208 */
[----:B---3--:R-:W-:-:S04]  /*0830*/  IMAD R10, R15, R10, R9 ;  /* 0x0000000a0f0a7224 */ /* 0x008fc800078e0209 */
[----:B------:R-:W-:Y:S01]  /*0840*/  IMAD R27, R27, R11, R10 ;  /* 0x0000000b1b1b7224 */ /* 0x000fe200078e020a */
[----:B------:R-:W-:Y:S06]  /*0850*/  @P1 BRA `(.L_x_3) ;  /* 0xfffffffc005c1947 */ /* 0x000fec000383ffff */
[----:B------:R-:W-:-:S07]  /*0860*/  MOV R22, R16 ;  /* 0x0000001000167202 */ /* 0x000fce0000000f00 */
.L_x_2:
[----:B------:R-:W-:-:S13]  /*0870*/  ISETP.NE.AND P1, PT, R18, RZ, PT ;  /* 0x000000ff1200720c */ /* 0x000fda0003f25270 */
[----:B------:R-:W-:Y:S05]  /*0880*/  @!P1 BRA `(.L_x_1) ;  /* 0x0000000000dc9947 */ /* 0x000fea0003800000 */
[----:B------:R-:W-:Y:S02]  /*0890*/  IADD3 R8, PT, PT, R18, -0x1, RZ ;  /* 0xffffffff12087810 */ /* 0x000fe40007ffe0ff */
[----:B------:R-:W-:Y:S02]  /*08a0*/  ISETP.NE.AND P2, PT, R17, RZ, PT ;  /* 0x000000ff1100720c */ /* 0x000fe40003f45270 */
[----:B------:R-:W-:-:S13]  /*08b0*/  ISETP.GE.U32.AND P1, PT, R8, 0x7, PT ;  /* 0x000000070800780c */ /* 0x000fda0003f26070 */
[----:B------:R-:W-:Y:S05]  /*08c0*/  @!P1 BRA `(.L_x_4) ;  /* 0x0000000000549947 */ /* 0x000fea0003800000 */
[C---:B------:R-:W-:Y:S01]  /*08d0*/  IMAD R24, R22.reuse, 0x10, R19 ;  /* 0x0000001016187824 */ /* 0x040fe200078e0213 */
[C---:B0-----:R-:W-:Y:S02]  /*08e0*/  LEA R25, R22.reuse, R21, 0x2 ;  /* 0x0000001516197211 */ /* 0x041fe400078e10ff */
[----:B------:R-:W-:Y:S02]  /*08f0*/  IADD3 R22, PT, PT, R22, 0x8, RZ ;  /* 0x0000000816167810 */ /* 0x000fe40007ffe0ff */
[----:B------:R-:W-:Y:S04]  /*0900*/  LDS R12, [R24] ;  /* 0x00000000180c7984 */ /* 0x000fe80000000800 */
[----:B------:R-:W0:Y:S04]  /*0910*/  LDS.128 R8, [R25] ;  /* 0x0000000019087984 */ /* 0x000e280000000c00 */
[----:B------:R-:W1:Y:S04]  /*0920*/  LDS R13, [R24+0x10] ;  /* 0x00001000180d7984 */ /* 0x000e680000000800 */
[----:B------:R-:W2:Y:S04]  /*0930*/  LDS R14, [R24+0x20] ;  /* 0x00002000180e7984 */ /* 0x000ea80000000800 */
[----:B------:R-:W-:Y:S01]  /*0940*/  LDS R28, [R24+0x50] ;  /* 0x00005000181c7984 */ /* 0x000fe20000000800 */
[----:B0-----:R-:W-:-:S03]  /*0950*/  IMAD R8, R8, R12, R27 ;  /* 0x0000000c08087224 */ /* 0x001fc600078e021b */
[----:B------:R-:W-:Y:S01]  /*0960*/  LDS R27, [R24+0x60] ;  /* 0x00006000181b7984 */ /* 0x000fe20000000800 */
[----:B-1----:R-:W-:-:S03]  /*0970*/  IMAD R13, R13, R9, R8 ;  /* 0x000000090d0d7224 */ /* 0x002fc600078e0208 */
[----:B------:R-:W0:Y:S01]  /*0980*/  LDS R8, [R24+0x30] ;  /* 0x0000300018087984 */ /* 0x000e220000000800 */
[----:B--2---:R-:W-:-:S03]  /*0990*/  IMAD R26, R14, R10, R13 ;  /* 0x0000000a0e1a7224 */ /* 0x004fc600078e020d */
[----:B------:R-:W-:Y:S04]  /*09a0*/  LDS R9, [R24+0x40] ;  /* 0x0000400018097984 */ /* 0x000fe80000000800 */
[----:B------:R-:W1:Y:S04]  /*09b0*/  LDS.128 R12, [R25+0x10] ;  /* 0x00001000190c7984 */ /* 0x000e680000000c00 */
[----:B------:R-:W2:Y:S01]  /*09c0*/  LDS R10, [R24+0x70] ;  /* 0x00007000180a7984 */ /* 0x000ea20000000800 */
[----:B0-----:R-:W-:-:S04]  /*09d0*/  IMAD R8, R8, R11, R26 ;  /* 0x0000000b08087224 */ /* 0x001fc800078e021a */
[----:B-1----:R-:W-:-:S04]  /*09e0*/  IMAD R8, R12, R9, R8 ;  /* 0x000000090c087224 */ /* 0x002fc800078e0208 */
[----:B------:R-:W-:-:S04]  /*09f0*/  IMAD R8, R28, R13, R8 ;  /* 0x0000000d1c087224 */ /* 0x000fc800078e0208 */
[----:B------:R-:W-:-:S04]  /*0a00*/  IMAD R27, R27, R14, R8 ;  /* 0x0000000e1b1b7224 */ /* 0x000fc800078e0208 */
[----:B--2---:R-:W-:-:S07]  /*0a10*/  IMAD R27, R10, R15, R27 ;  /* 0x0000000f0a1b7224 */ /* 0x004fce00078e021b */
.L_x_4:
[----:B------:R-:W-:Y:S05]  /*0a20*/  @!P2 BRA `(.L_x_1) ;  /* 0x000000000074a947 */ /* 0x000fea0003800000 */
[----:B------:R-:W-:Y:S01]  /*0a30*/  VIADD R8, R17, 0xffffffff ;  /* 0xffffffff11087836 */ /* 0x000fe20000000000 */
[----:B------:R-:W-:-:S04]  /*0a40*/  ISETP.NE.AND P2, PT, R7, RZ, PT ;  /* 0x000000ff0700720c */ /* 0x000fc80003f45270 */
[----:B------:R-:W-:-:S13]  /*0a50*/  ISETP.GE.U32.AND P1, PT, R8, 0x3, PT ;  /* 0x000000030800780c */ /* 0x000fda0003f26070 */
[----:B------:R-:W-:Y:S05]  /*0a60*/  @!P1 BRA `(.L_x_5) ;  /* 0x0000000000309947 */ /* 0x000fea0003800000 */
[C---:B------:R-:W-:Y:S02]  /*0a70*/  LEA R8, R22.reuse, R21, 0x2 ;  /* 0x0000001516087211 */ /* 0x040fe400078e10ff */
[C---:B0-----:R-:W-:Y:S01]  /*0a80*/  LEA R12, R22.reuse, R19, 0x4 ;  /* 0x00000013160c7211 */ /* 0x041fe200078e20ff */
[----:B------:R-:W-:-:S03]  /*0a90*/  VIADD R22, R22, 0x4 ;  /* 0x0000000416167836 */ /* 0x000fc60000000000 */
[----:B------:R-:W-:Y:S04]  /*0aa0*/  LDS.128 R8, [R8] ;  /* 0x0000000008087984 */ /* 0x000fe80000000c00 */
[----:B------:R-:W0:Y:S04]  /*0ab0*/  LDS R13, [R12] ;  /* 0x000000000c0d7984 */ /* 0x000e280000000800 */
[----:B------:R-:W1:Y:S04]  /*0ac0*/  LDS R15, [R12+0x10] ;  /* 0x000010000c0f7984 */ /* 0x000e680000000800 */
[----:B------:R-:W2:Y:S04]  /*0ad0*/  LDS R24, [R12+0x20] ;  /* 0x000020000c187984 */ /* 0x000ea80000000800 */
[----:B------:R-:W3:Y:S01]  /*0ae0*/  LDS R25, [R12+0x30] ;  /* 0x000030000c197984 */ /* 0x000ee20000000800 */
[----:B0-----:R-:W-:-:S04]  /*0af0*/  IMAD R14, R8, R13, R27 ;  /* 0x0000000d080e7224 */ /* 0x001fc800078e021b */
[----:B-1----:R-:W-:-:S04]  /*0b00*/  IMAD R9, R15, R9, R14 ;  /* 0x000000090f097224 */ /* 0x002fc800078e020e */
[----:B--2---:R-:W-:-:S04]  /*0b10*/  IMAD R10, R24, R10, R9 ;  /* 0x0000000a180a7224 */ /* 0x004fc800078e0209 */
[----:B---3--:R-:W-:-:S07]  /*0b20*/  IMAD R27, R25, R11, R10 ;  /* 0x0000000b191b7224 */ /* 0x008fce00078e020a */
.L_x_5:
[----:B------:R-:W-:Y:S05]  /*0b30*/  @!P2 BRA `(.L_x_1) ;  /* 0x000000000030a947 */ /* 0x000fea0003800000 */
[C---:B------:R-:W-:Y:S02]  /*0b40*/  LEA R8, R22.reuse, R21, 0x2 ;  /* 0x0000001516087211 */ /* 0x040fe400078e10ff */
[----:B------:R-:W-:Y:S02]  /*0b50*/  LEA R13, R22, R19, 0x4 ;  /* 0x00000013160d7211 */ /* 0x000fe400078e20ff */
[----:B------:R-:W-:Y:S02]  /*0b60*/  ISETP.NE.AND P1, PT, R7, 0x1, PT ;  /* 0x000000010700780c */ /* 0x000fe40003f25270 */
[----:B------:R-:W-:Y:S04]  /*0b70*/  LDS.128 R8, [R8] ;  /* 0x0000000008087984 */ /* 0x000fe80000000c00 */
[----:B0-----:R-:W0:Y:S02]  /*0b80*/  LDS R12, [R13] ;  /* 0x000000000d0c7984 */ /* 0x001e240000000800 */
[----:B0-----:R-:W-:-:S05]  /*0b90*/  IMAD R27, R8, R12, R27 ;  /* 0x0000000c081b7224 */ /* 0x001fca00078e021b */
[----:B------:R-:W-:Y:S05]  /*0ba0*/  @!P1 BRA `(.L_x_1) ;  /* 0x0000000000149947 */ /* 0x000fea0003800000 */
[----:B------:R-:W-:Y:S01]  /*0bb0*/  ISETP.NE.AND P1, PT, R7, 0x2, PT ;  /* 0x000000020700780c */ /* 0x000fe20003f25270 */
[----:B------:R-:W0:-:S12]  /*0bc0*/  LDS R8, [R13+0x10] ;  /* 0x000010000d087984 */ /* 0x000e180000000800 */
[----:B------:R-:W1:Y:S01]  /*0bd0*/  @P1 LDS R11, [R13+0x20] ;  /* 0x000020000d0b1984 */ /* 0x000e620000000800 */
[----:B0-----:R-:W-:-:S04]  /*0be0*/  IMAD R27, R8, R9, R27 ;  /* 0x00000009081b7224 */ /* 0x001fc800078e021b */
[----:B-1----:R-:W-:-:S07]  /*0bf0*/  @P1 IMAD R27, R11, R10, R27 ;  /* 0x0000000a0b1b1224 */ /* 0x002fce00078e021b */
.L_x_1:
[----:B------:R-:W-:Y:S06]  /*0c00*/  BAR.SYNC.DEFER_BLOCKING 0x0 ;  /* 0x0000000000007b1d */ /* 0x000fec0000010000 */
[----:B------:R-:W-:Y:S05]  /*0c10*/  @P0 BRA `(.L_x_6) ;  /* 0xfffffff400d00947 */ /* 0x000fea000383ffff */
.L_x_0:
[----:B------:R-:W1:Y:S01]  /*0c20*/  LDCU UR4, c[0x0][0x388] ;  /* 0x00007100ff0477ac */ /* 0x000e620008000800 */
[----:B------:R-:W-:-:S04]  /*0c30*/  ISETP.GE.AND P0, PT, R20, UR7, PT ;  /* 0x0000000714007c0c */ /* 0x000fc8000bf06270 */
[----:B-1----:R-:W-:-:S13]  /*0c40*/  ISETP.GE.OR P0, PT, R23, UR4, P0 ;  /* 0x0000000417007c0c */ /* 0x002fda0008706670 */
[----:B------:R-:W-:Y:S05]  /*0c50*/  @P0 EXIT ;  /* 0x000000000000094d */ /* 0x000fea0003800000 */
[----:B------:R-:W1:Y:S01]  /*0c60*/  LDC.64 R2, c[0x0][0x3a0] ;  /* 0x0000e800ff027b82 */ /* 0x000e620000000a00 */
[----:B------:R-:W-:-:S04]  /*0c70*/  IMAD R23, R23, UR7, R20 ;  /* 0x0000000717177c24 */ /* 0x000fc8000f8e0214 */
[----:B-1----:R-:W-:-:S05]  /*0c80*/  IMAD.WIDE R2, R23, 0x4, R2 ;  /* 0x0000000417027825 */ /* 0x002fca00078e0202 */
[----:B------:R-:W-:Y:S01]  /*0c90*/  STG.E desc[UR8][R2.64], R27 ;  /* 0x0000001b02007986 */ /* 0x000fe2000c101908 */
[----:B------:R-:W-:Y:S05]  /*0ca0*/  EXIT ;  /* 0x000000000000794d */ /* 0x000fea0003800000 */
.L_x_7:
[----:B------:R-:W-:-:S00]  /*0cb0*/  BRA `(.L_x_7) ;  /* 0xfffffffc00fc7947 */ /* 0x000fc0000383ffff */
[----:B------:R-:W-:-:S00]  /*0cc0*/  NOP ;  /* 0x0000000000007918 */ /* 0x000fc00000000000 */
        /* <DEDUP_REMOVED lines=11> */
.L_x_8:


//--------------------- .nv.shared._Z13mat_mult_cudaiiiPiS_S_i --------------------------
	.section	.nv.shared._Z13mat_mult_cudaiiiPiS_S_i,"aw",@nobits
	.sectionflags	@""
	.align	4
.nv.shared._Z13mat_mult_cudaiiiPiS_S_i:
	.zero		1152


//--------------------- .nv.shared.reserved.0     --------------------------
	.section	.nv.shared.reserved.0,"aw",@nobits
	.weak		__nv_reservedSMEM_offset_0_alias
	.size		__nv_reservedSMEM_offset_0_alias, 0, 64
	.other		__nv_reservedSMEM_offset_0_alias,@"STO_CUDA_RESERVED_SHARED STV_DEFAULT"
__nv_reservedSMEM_offset_0_alias:
	.zero		0
	.zero		64


//--------------------- .nv.constant0._Z13mat_mult_cudaiiiPiS_S_i --------------------------
	.section	.nv.constant0._Z13mat_mult_cudaiiiPiS_S_i,"a",@progbits
	.sectionflags	@""
	.align	4
.nv.constant0._Z13mat_mult_cudaiiiPiS_S_i:
	.zero		940


//--------------------- SYMBOLS --------------------------

	.type		.nv.reservedSmem.offset0,@object
	.size		.nv.reservedSmem.offset0,0x4
	.type		.nv.reservedSmem.cap,@object
	.size		.nv.reservedSmem.cap,0x4
